//
// Generated by NVIDIA NVVM Compiler
//
// Compiler Build ID: CL-36424714
// Cuda compilation tools, release 13.0, V13.0.88
// Based on NVVM 20.0.0
//

.version 9.0
.target sm_100
.address_size 64

	// .globl	_Z17VectorAdditionGPUPiS_S_i

.visible .entry _Z17VectorAdditionGPUPiS_S_i(
	.param .u64 .ptr .align 1 _Z17VectorAdditionGPUPiS_S_i_param_0,
	.param .u64 .ptr .align 1 _Z17VectorAdditionGPUPiS_S_i_param_1,
	.param .u64 .ptr .align 1 _Z17VectorAdditionGPUPiS_S_i_param_2,
	.param .u32 _Z17VectorAdditionGPUPiS_S_i_param_3
)
{
	.reg .pred 	%p<2>;
	.reg .b32 	%r<9>;
	.reg .b64 	%rd<11>;

	ld.param.u64 	%rd1, [_Z17VectorAdditionGPUPiS_S_i_param_0];
	ld.param.u64 	%rd2, [_Z17VectorAdditionGPUPiS_S_i_param_1];
	ld.param.u64 	%rd3, [_Z17VectorAdditionGPUPiS_S_i_param_2];
	ld.param.u32 	%r2, [_Z17VectorAdditionGPUPiS_S_i_param_3];
	mov.u32 	%r3, %tid.x;
	mov.u32 	%r4, %ctaid.x;
	mov.u32 	%r5, %ntid.x;
	mad.lo.s32 	%r1, %r4, %r5, %r3;
	setp.ge.s32 	%p1, %r1, %r2;
	@%p1 bra 	$L__BB0_2;
	cvta.to.global.u64 	%rd4, %rd1;
	cvta.to.global.u64 	%rd5, %rd2;
	cvta.to.global.u64 	%rd6, %rd3;
	mul.wide.s32 	%rd7, %r1, 4;
	add.s64 	%rd8, %rd4, %rd7;
	ld.global.u32 	%r6, [%rd8];
	add.s64 	%rd9, %rd5, %rd7;
	ld.global.u32 	%r7, [%rd9];
	add.s32 	%r8, %r7, %r6;
	add.s64 	%rd10, %rd6, %rd7;
	st.global.u32 	[%rd10], %r8;
	bar.sync 	0;
$L__BB0_2:
	ret;

}
	// .globl	_Z29VectorAdditionGPUSharedMemoryPiS_S_ii
.visible .entry _Z29VectorAdditionGPUSharedMemoryPiS_S_ii(
	.param .u64 .ptr .align 1 _Z29VectorAdditionGPUSharedMemoryPiS_S_ii_param_0,
	.param .u64 .ptr .align 1 _Z29VectorAdditionGPUSharedMemoryPiS_S_ii_param_1,
	.param .u64 .ptr .align 1 _Z29VectorAdditionGPUSharedMemoryPiS_S_ii_param_2,
	.param .u32 _Z29VectorAdditionGPUSharedMemoryPiS_S_ii_param_3,
	.param .u32 _Z29VectorAdditionGPUSharedMemoryPiS_S_ii_param_4
)
{


	ret;

}


// ===== COMPILED SASS (sm_100) =====

	.target	sm_100

	.elftype	@"ET_EXEC"


//--------------------- .note.nv.tkinfo           --------------------------
	.section	.note.nv.tkinfo,"",@"SHT_NOTE"
	.sectionflags	@"SHF_NOTE_NV_TKINFO"
	.tkinfo
        /*0018*/ 	.word	0x00000002
        /*0030*/ 	.string	""
        /*0030*/ 	.string	"ptxas"
        /*0030*/ 	.string	"Cuda compilation tools, release 13.0, V13.0.88"
        /*0030*/ 	.string	"Build cuda_13.0.r13.0/compiler.36424714_0"
        /*0030*/ 	.string	"-arch sm_100 -m 64 "



//--------------------- .note.nv.cuinfo           --------------------------
	.section	.note.nv.cuinfo,"",@"SHT_NOTE"
	.sectionflags	@"SHF_NOTE_NV_CUINFO"
        /*0018*/ 	.short	0x0002
        /*001a*/ 	.short	0x0064
        /*001c*/ 	.short	0x0082
	.zero		2


//--------------------- .nv.info                  --------------------------
	.section	.nv.info,"",@"SHT_CUDA_INFO"
	.align	4


	//----- nvinfo : EIATTR_REGCOUNT
	.align		4
        /*0000*/ 	.byte	0x04, 0x2f
        /*0002*/ 	.short	(.L_1 - .L_0)
	.align		4
.L_0:
        /*0004*/ 	.word	index@(_Z17VectorAdditionGPUPiS_S_i)
        /*0008*/ 	.word	0x0000000c


	//----- nvinfo : EIATTR_FRAME_SIZE
	.align		4
.L_1:
        /*000c*/ 	.byte	0x04, 0x11
        /*000e*/ 	.short	(.L_3 - .L_2)
	.align		4
.L_2:
        /*0010*/ 	.word	index@(_Z17VectorAdditionGPUPiS_S_i)
        /*0014*/ 	.word	0x00000000


	//----- nvinfo : EIATTR_REGCOUNT
	.align		4
.L_3:
        /*0018*/ 	.byte	0x04, 0x2f
        /*001a*/ 	.short	(.L_5 - .L_4)
	.align		4
.L_4:
        /*001c*/ 	.word	index@(_Z29VectorAdditionGPUSharedMemoryPiS_S_ii)
        /*0020*/ 	.word	0x00000004


	//----- nvinfo : EIATTR_FRAME_SIZE
	.align		4
.L_5:
        /*0024*/ 	.byte	0x04, 0x11
        /*0026*/ 	.short	(.L_7 - .L_6)
	.align		4
.L_6:
        /*0028*/ 	.word	index@(_Z29VectorAdditionGPUSharedMemoryPiS_S_ii)
        /*002c*/ 	.word	0x00000000


	//----- nvinfo : EIATTR_MIN_STACK_SIZE
	.align		4
.L_7:
        /*0030*/ 	.byte	0x04, 0x12
        /*0032*/ 	.short	(.L_9 - .L_8)
	.align		4
.L_8:
        /*0034*/ 	.word	index@(_Z29VectorAdditionGPUSharedMemoryPiS_S_ii)
        /*0038*/ 	.word	0x00000000


	//----- nvinfo : EIATTR_MIN_STACK_SIZE
	.align		4
.L_9:
        /*003c*/ 	.byte	0x04, 0x12
        /*003e*/ 	.short	(.L_11 - .L_10)
	.align		4
.L_10:
        /*0040*/ 	.word	index@(_Z17VectorAdditionGPUPiS_S_i)
        /*0044*/ 	.word	0x00000000
.L_11:


//--------------------- .nv.compat                --------------------------
	.section	.nv.compat,"",@"SHT_CUDA_COMPAT_INFO"
	.align	4
        /*0000*/ 	.byte	0x02, 0x09, 0x00, 0x00, 0x02, 0x02, 0x01, 0x00, 0x02, 0x05, 0x05, 0x00, 0x03, 0x07, 0x01, 0x01
        /*0010*/ 	.byte	0x02, 0x03, 0x00, 0x00, 0x02, 0x06, 0x01, 0x00, 0x04, 0x0b, 0x08, 0x00, 0x09, 0x00, 0x00, 0x00
        /*0020*/ 	.byte	0x00, 0x00, 0x00, 0x00


//--------------------- .nv.info._Z29VectorAdditionGPUSharedMemoryPiS_S_ii --------------------------
	.section	.nv.info._Z29VectorAdditionGPUSharedMemoryPiS_S_ii,"",@"SHT_CUDA_INFO"
	.sectionflags	@""
	.align	4


	//----- nvinfo : EIATTR_CUDA_API_VERSION
	.align		4
        /*0000*/ 	.byte	0x04, 0x37
        /*0002*/ 	.short	(.L_13 - .L_12)
.L_12:
        /*0004*/ 	.word	0x00000082


	//----- nvinfo : EIATTR_KPARAM_INFO
	.align		4
.L_13:
        /*0008*/ 	.byte	0x04, 0x17
        /*000a*/ 	.short	(.L_15 - .L_14)
.L_14:
        /*000c*/ 	.word	0x00000000
        /*0010*/ 	.short	0x0004
        /*0012*/ 	.short	0x001c
        /*0014*/ 	.byte	0x00, 0xf0, 0x11, 0x00


	//----- nvinfo : EIATTR_KPARAM_INFO
	.align		4
.L_15:
        /*0018*/ 	.byte	0x04, 0x17
        /*001a*/ 	.short	(.L_17 - .L_16)
.L_16:
        /*001c*/ 	.word	0x00000000
        /*0020*/ 	.short	0x0003
        /*0022*/ 	.short	0x0018
        /*0024*/ 	.byte	0x00, 0xf0, 0x11, 0x00


	//----- nvinfo : EIATTR_KPARAM_INFO
	.align		4
.L_17:
        /*0028*/ 	.byte	0x04, 0x17
        /*002a*/ 	.short	(.L_19 - .L_18)
.L_18:
        /*002c*/ 	.word	0x00000000
        /*0030*/ 	.short	0x0002
        /*0032*/ 	.short	0x0010
        /*0034*/ 	.byte	0x00, 0xf5, 0x21, 0x00


	//----- nvinfo : EIATTR_KPARAM_INFO
	.align		4
.L_19:
        /*0038*/ 	.byte	0x04, 0x17
        /*003a*/ 	.short	(.L_21 - .L_20)
.L_20:
        /*003c*/ 	.word	0x00000000
        /*0040*/ 	.short	0x0001
        /*0042*/ 	.short	0x0008
        /*0044*/ 	.byte	0x00, 0xf5, 0x21, 0x00


	//----- nvinfo : EIATTR_KPARAM_INFO
	.align		4
.L_21:
        /*0048*/ 	.byte	0x04, 0x17
        /*004a*/ 	.short	(.L_23 - .L_22)
.L_22:
        /*004c*/ 	.word	0x00000000
        /*0050*/ 	.short	0x0000
        /*0052*/ 	.short	0x0000
        /*0054*/ 	.byte	0x00, 0xf5, 0x21, 0x00


	//----- nvinfo : EIATTR_SPARSE_MMA_MASK
	.align		4
.L_23:
        /*0058*/ 	.byte	0x03, 0x50
        /*005a*/ 	.short	0x0000


	//----- nvinfo : EIATTR_MAXREG_COUNT
	.align		4
        /*005c*/ 	.byte	0x03, 0x1b
        /*005e*/ 	.short	0x00ff


	//----- nvinfo : EIATTR_MERCURY_ISA_VERSION
	.align		4
        /*0060*/ 	.byte	0x03, 0x5f
        /*0062*/ 	.short	0x0101


	//----- nvinfo : EIATTR_VRC_CTA_INIT_COUNT
	.align		4
        /*0064*/ 	.byte	0x02, 0x4a
	.zero		1
	.zero		1


	//----- nvinfo : EIATTR_EXIT_INSTR_OFFSETS
	.align		4
        /*0068*/ 	.byte	0x04, 0x1c
        /*006a*/ 	.short	(.L_25 - .L_24)


	//   ....[0]....
.L_24:
        /*006c*/ 	.word	0x00000010


	//----- nvinfo : EIATTR_CBANK_PARAM_SIZE
	.align		4
.L_25:
        /*0070*/ 	.byte	0x03, 0x19
        /*0072*/ 	.short	0x0020


	//----- nvinfo : EIATTR_PARAM_CBANK
	.align		4
        /*0074*/ 	.byte	0x04, 0x0a
        /*0076*/ 	.short	(.L_27 - .L_26)
	.align		4
.L_26:
        /*0078*/ 	.word	index@(.nv.constant0._Z29VectorAdditionGPUSharedMemoryPiS_S_ii)
        /*007c*/ 	.short	0x0380
        /*007e*/ 	.short	0x0020


	//----- nvinfo : EIATTR_SW_WAR
	.align		4
.L_27:
        /*0080*/ 	.byte	0x04, 0x36
        /*0082*/ 	.short	(.L_29 - .L_28)
.L_28:
        /*0084*/ 	.word	0x00000008
.L_29:


//--------------------- .nv.info._Z17VectorAdditionGPUPiS_S_i --------------------------
	.section	.nv.info._Z17VectorAdditionGPUPiS_S_i,"",@"SHT_CUDA_INFO"
	.sectionflags	@""
	.align	4


	//----- nvinfo : EIATTR_CUDA_API_VERSION
	.align		4
        /*0000*/ 	.byte	0x04, 0x37
        /*0002*/ 	.short	(.L_31 - .L_30)
.L_30:
        /*0004*/ 	.word	0x00000082


	//----- nvinfo : EIATTR_KPARAM_INFO
	.align		4
.L_31:
        /*0008*/ 	.byte	0x04, 0x17
        /*000a*/ 	.short	(.L_33 - .L_32)
.L_32:
        /*000c*/ 	.word	0x00000000
        /*0010*/ 	.short	0x0003
        /*0012*/ 	.short	0x0018
        /*0014*/ 	.byte	0x00, 0xf0, 0x11, 0x00


	//----- nvinfo : EIATTR_KPARAM_INFO
	.align		4
.L_33:
        /*0018*/ 	.byte	0x04, 0x17
        /*001a*/ 	.short	(.L_35 - .L_34)
.L_34:
        /*001c*/ 	.word	0x00000000
        /*0020*/ 	.short	0x0002
        /*0022*/ 	.short	0x0010
        /*0024*/ 	.byte	0x00, 0xf5, 0x21, 0x00


	//----- nvinfo : EIATTR_KPARAM_INFO
	.align		4
.L_35:
        /*0028*/ 	.byte	0x04, 0x17
        /*002a*/ 	.short	(.L_37 - .L_36)
.L_36:
        /*002c*/ 	.word	0x00000000
        /*0030*/ 	.short	0x0001
        /*0032*/ 	.short	0x0008
        /*0034*/ 	.byte	0x00, 0xf5, 0x21, 0x00


	//----- nvinfo : EIATTR_KPARAM_INFO
	.align		4
.L_37:
        /*0038*/ 	.byte	0x04, 0x17
        /*003a*/ 	.short	(.L_39 - .L_38)
.L_38:
        /*003c*/ 	.word	0x00000000
        /*0040*/ 	.short	0x0000
        /*0042*/ 	.short	0x0000
        /*0044*/ 	.byte	0x00, 0xf5, 0x21, 0x00


	//----- nvinfo : EIATTR_SPARSE_MMA_MASK
	.align		4
.L_39:
        /*0048*/ 	.byte	0x03, 0x50
        /*004a*/ 	.short	0x0000


	//----- nvinfo : EIATTR_MAXREG_COUNT
	.align		4
        /*004c*/ 	.byte	0x03, 0x1b
        /*004e*/ 	.short	0x00ff


	//----- nvinfo : EIATTR_NUM_BARRIERS
	.align		4
        /*0050*/ 	.byte	0x02, 0x4c
        /*0052*/ 	.byte	0x01
	.zero		1


	//----- nvinfo : EIATTR_MERCURY_ISA_VERSION
	.align		4
        /*0054*/ 	.byte	0x03, 0x5f
        /*0056*/ 	.short	0x0101


	//----- nvinfo : EIATTR_VRC_CTA_INIT_COUNT
	.align		4
        /*0058*/ 	.byte	0x02, 0x4a
	.zero		1
	.zero		1


	//----- nvinfo : EIATTR_EXIT_INSTR_OFFSETS
	.align		4
        /*005c*/ 	.byte	0x04, 0x1c
        /*005e*/ 	.short	(.L_41 - .L_40)


	//   ....[0]....
.L_40:
        /*0060*/ 	.word	0x00000070


	//   ....[1]....
        /*0064*/ 	.word	0x00000140


	//----- nvinfo : EIATTR_CBANK_PARAM_SIZE
	.align		4
.L_41:
        /*0068*/ 	.byte	0x03, 0x19
        /*006a*/ 	.short	0x001c


	//----- nvinfo : EIATTR_PARAM_CBANK
	.align		4
        /*006c*/ 	.byte	0x04, 0x0a
        /*006e*/ 	.short	(.L_43 - .L_42)
	.align		4
.L_42:
        /*0070*/ 	.word	index@(.nv.constant0._Z17VectorAdditionGPUPiS_S_i)
        /*0074*/ 	.short	0x0380
        /*0076*/ 	.short	0x001c


	//----- nvinfo : EIATTR_SW_WAR
	.align		4
.L_43:
        /*0078*/ 	.byte	0x04, 0x36
        /*007a*/ 	.short	(.L_45 - .L_44)
.L_44:
        /*007c*/ 	.word	0x00000008
.L_45:


//--------------------- .nv.callgraph             --------------------------
	.section	.nv.callgraph,"",@"SHT_CUDA_CALLGRAPH"
	.align	4
	.sectionentsize	8
	.align		4
        /*0000*/ 	.word	0x00000000
	.align		4
        /*0004*/ 	.word	0xffffffff
	.align		4
        /*0008*/ 	.word	0x00000000
	.align		4
        /*000c*/ 	.word	0xfffffffe
	.align		4
        /*0010*/ 	.word	0x00000000
	.align		4
        /*0014*/ 	.word	0xfffffffd
	.align		4
        /*0018*/ 	.word	0x00000000
	.align		4
        /*001c*/ 	.word	0xfffffffc


//--------------------- .text._Z29VectorAdditionGPUSharedMemoryPiS_S_ii --------------------------
	.section	.text._Z29VectorAdditionGPUSharedMemoryPiS_S_ii,"ax",@progbits
	.align	128
        .global         _Z29VectorAdditionGPUSharedMemoryPiS_S_ii
        .type           _Z29VectorAdditionGPUSharedMemoryPiS_S_ii,@function
        .size           _Z29VectorAdditionGPUSharedMemoryPiS_S_ii,(.L_x_2 - _Z29VectorAdditionGPUSharedMemoryPiS_S_ii)
        .other          _Z29VectorAdditionGPUSharedMemoryPiS_S_ii,@"STO_CUDA_ENTRY STV_DEFAULT"
_Z29VectorAdditionGPUSharedMemoryPiS_S_ii:
.text._Z29VectorAdditionGPUSharedMemoryPiS_S_ii:
[----:B------:R-:W-:Y:S01]  /*0000*/  LDC R1, c[0x0][0x37c] ;  /* 0x0000df00ff017b82 */ /* 0x000fe20000000800 */
[----:B------:R-:W-:Y:S05]  /*0010*/  EXIT ;  /* 0x000000000000794d */ /* 0x000fea0003800000 */
.L_x_0:
[----:B------:R-:W-:-:S00]  /*0020*/  BRA `(.L_x_0) ;  /* 0xfffffffc00fc7947 */ /* 0x000fc0000383ffff */
[----:B------:R-:W-:-:S00]  /*0030*/  NOP ;  /* 0x0000000000007918 */ /* 0x000fc00000000000 */
        /* <DEDUP_REMOVED lines=12> */
.L_x_2:


//--------------------- .text._Z17VectorAdditionGPUPiS_S_i --------------------------
	.section	.text._Z17VectorAdditionGPUPiS_S_i,"ax",@progbits
	.align	128
        .global         _Z17VectorAdditionGPUPiS_S_i
        .type           _Z17VectorAdditionGPUPiS_S_i,@function
        .size           _Z17VectorAdditionGPUPiS_S_i,(.L_x_3 - _Z17VectorAdditionGPUPiS_S_i)
        .other          _Z17VectorAdditionGPUPiS_S_i,@"STO_CUDA_ENTRY STV_DEFAULT"
_Z17VectorAdditionGPUPiS_S_i:
.text._Z17VectorAdditionGPUPiS_S_i:
[----:B------:R-:W-:Y:S01]  /*0000*/  LDC R1, c[0x0][0x37c] ;  /* 0x0000df00ff017b82 */ /* 0x000fe20000000800 */
[----:B------:R-:W0:Y:S07]  /*0010*/  S2R R9, SR_TID.X ;  /* 0x0000000000097919 */ /* 0x000e2e0000002100 */
[----:B------:R-:W0:Y:S01]  /*0020*/  S2UR UR4, SR_CTAID.X ;  /* 0x00000000000479c3 */ /* 0x000e220000002500 */
[----:B------:R-:W1:Y:S07]  /*0030*/  LDCU UR5, c[0x0][0x398] ;  /* 0x00007300ff0577ac */ /* 0x000e6e0008000800 */
[----:B------:R-:W0:Y:S02]  /*0040*/  LDC R0, c[0x0][0x360] ;  /* 0x0000d800ff007b82 */ /* 0x000e240000000800 */
[----:B0-----:R-:W-:-:S05]  /*0050*/  IMAD R9, R0, UR4, R9 ;  /* 0x0000000400097c24 */ /* 0x001fca000f8e0209 */
[----:B-1----:R-:W-:-:S13]  /*0060*/  ISETP.GE.AND P0, PT, R9, UR5, PT ;  /* 0x0000000509007c0c */ /* 0x002fda000bf06270 */
[----:B------:R-:W-:Y:S05]  /*0070*/  @P0 EXIT ;  /* 0x000000000000094d */ /* 0x000fea0003800000 */
[----:B------:R-:W0:Y:S01]  /*0080*/  LDC.64 R2, c[0x0][0x380] ;  /* 0x0000e000ff027b82 */ /* 0x000e220000000a00 */
[----:B------:R-:W1:Y:S07]  /*0090*/  LDCU.64 UR4, c[0x0][0x358] ;  /* 0x00006b00ff0477ac */ /* 0x000e6e0008000a00 */
[----:B------:R-:W2:Y:S08]  /*00a0*/  LDC.64 R4, c[0x0][0x388] ;  /* 0x0000e200ff047b82 */ /* 0x000eb00000000a00 */
[----:B------:R-:W3:Y:S01]  /*00b0*/  LDC.64 R6, c[0x0][0x390] ;  /* 0x0000e400ff067b82 */ /* 0x000ee20000000a00 */
[----:B0-----:R-:W-:-:S06]  /*00c0*/  IMAD.WIDE R2, R9, 0x4, R2 ;  /* 0x0000000409027825 */ /* 0x001fcc00078e0202 */
[----:B-1----:R-:W4:Y:S01]  /*00d0*/  LDG.E R2, desc[UR4][R2.64] ;  /* 0x0000000402027981 */ /* 0x002f22000c1e1900 */
[----:B--2---:R-:W-:-:S06]  /*00e0*/  IMAD.WIDE R4, R9, 0x4, R4 ;  /* 0x0000000409047825 */ /* 0x004fcc00078e0204 */
[----:B------:R-:W4:Y:S01]  /*00f0*/  LDG.E R5, desc[UR4][R4.64] ;  /* 0x0000000404057981 */ /* 0x000f22000c1e1900 */
[----:B---3--:R-:W-:Y:S01]  /*0100*/  IMAD.WIDE R6, R9, 0x4, R6 ;  /* 0x0000000409067825 */ /* 0x008fe200078e0206 */
[----:B----4-:R-:W-:-:S05]  /*0110*/  IADD3 R9, PT, PT, R2, R5, RZ ;  /* 0x0000000502097210 */ /* 0x010fca0007ffe0ff */
[----:B------:R-:W-:Y:S01]  /*0120*/  STG.E desc[UR4][R6.64], R9 ;  /* 0x0000000906007986 */ /* 0x000fe2000c101904 */
[----:B------:R-:W-:Y:S06]  /*0130*/  BAR.SYNC.DEFER_BLOCKING 0x0 ;  /* 0x0000000000007b1d */ /* 0x000fec0000010000 */
[----:B------:R-:W-:Y:S05]  /*0140*/  EXIT ;  /* 0x000000000000794d */ /* 0x000fea0003800000 */
.L_x_1:
        /* <DEDUP_REMOVED lines=11> */
.L_x_3:


//--------------------- .nv.shared.reserved.0     --------------------------
	.section	.nv.shared.reserved.0,"aw",@nobits
	.weak		__nv_reservedSMEM_offset_0_alias
	.size		__nv_reservedSMEM_offset_0_alias, 0, 64
	.other		__nv_reservedSMEM_offset_0_alias,@"STO_CUDA_RESERVED_SHARED STV_DEFAULT"
__nv_reservedSMEM_offset_0_alias:
	.zero		0
	.zero		64


//--------------------- .nv.constant0._Z29VectorAdditionGPUSharedMemoryPiS_S_ii --------------------------
	.section	.nv.constant0._Z29VectorAdditionGPUSharedMemoryPiS_S_ii,"a",@progbits
	.sectionflags	@""
	.align	4
.nv.constant0._Z29VectorAdditionGPUSharedMemoryPiS_S_ii:
	.zero		928


//--------------------- .nv.constant0._Z17VectorAdditionGPUPiS_S_i --------------------------
	.section	.nv.constant0._Z17VectorAdditionGPUPiS_S_i,"a",@progbits
	.sectionflags	@""
	.align	4
.nv.constant0._Z17VectorAdditionGPUPiS_S_i:
	.zero		924


//--------------------- SYMBOLS --------------------------

	.type		.nv.reservedSmem.offset0,@object
	.size		.nv.reservedSmem.offset0,0x4
